//
// Generated by NVIDIA NVVM Compiler
//
// Compiler Build ID: CL-36424714
// Cuda compilation tools, release 13.0, V13.0.88
// Based on NVVM 20.0.0
//

.version 9.0
.target sm_100
.address_size 64

	// .globl	default_function_kernel0
// _ZZ24default_function_kernel0E9share_sum has been demoted

.visible .entry default_function_kernel0(
	.param .u64 .ptr .align 1 default_function_kernel0_param_0,
	.param .u64 .ptr .align 1 default_function_kernel0_param_1
)
{
	.reg .pred 	%p<12>;
	.reg .b32 	%r<23>;
	.reg .b32 	%f<29>;
	.reg .b64 	%rd<9>;
	.reg .b64 	%fd<3>;
	// demoted variable
	.shared .align 4 .b8 _ZZ24default_function_kernel0E9share_sum[1024];
	ld.param.u64 	%rd2, [default_function_kernel0_param_0];
	ld.param.u64 	%rd3, [default_function_kernel0_param_1];
	mov.u32 	%r1, %ctaid.x;
	mul.lo.s32 	%r9, %r1, 784;
	add.s32 	%r2, %r9, 784;
	mov.u32 	%r3, %tid.x;
	add.s32 	%r22, %r9, %r3;
	setp.ge.s32 	%p1, %r22, %r2;
	mov.f32 	%f28, 0f00000000;
	@%p1 bra 	$L__BB0_3;
	mov.u32 	%r5, %ntid.x;
	cvta.to.global.u64 	%rd1, %rd2;
	mov.f32 	%f28, 0f00000000;
$L__BB0_2:
	mul.wide.s32 	%rd4, %r22, 4;
	add.s64 	%rd5, %rd1, %rd4;
	ld.global.nc.f32 	%f7, [%rd5];
	add.f32 	%f28, %f28, %f7;
	add.s32 	%r22, %r22, %r5;
	setp.lt.s32 	%p2, %r22, %r2;
	@%p2 bra 	$L__BB0_2;
$L__BB0_3:
	shl.b32 	%r10, %r3, 2;
	mov.u32 	%r11, _ZZ24default_function_kernel0E9share_sum;
	add.s32 	%r8, %r11, %r10;
	st.shared.f32 	[%r8], %f28;
	bar.sync 	0;
	setp.gt.u32 	%p3, %r3, 127;
	@%p3 bra 	$L__BB0_5;
	ld.shared.f32 	%f8, [%r8+512];
	ld.shared.f32 	%f9, [%r8];
	add.f32 	%f10, %f8, %f9;
	st.shared.f32 	[%r8], %f10;
$L__BB0_5:
	bar.sync 	0;
	setp.gt.u32 	%p4, %r3, 63;
	@%p4 bra 	$L__BB0_7;
	ld.shared.f32 	%f11, [%r8+256];
	ld.shared.f32 	%f12, [%r8];
	add.f32 	%f13, %f11, %f12;
	st.shared.f32 	[%r8], %f13;
$L__BB0_7:
	bar.sync 	0;
	setp.gt.u32 	%p5, %r3, 31;
	@%p5 bra 	$L__BB0_10;
	ld.shared.f32 	%f14, [%r8+128];
	ld.shared.f32 	%f15, [%r8];
	add.f32 	%f16, %f14, %f15;
	st.shared.f32 	[%r8], %f16;
	mov.b32 	%r12, %f16;
	shfl.sync.bfly.b32	%r13|%p6, %r12, 16, 31, -1;
	mov.b32 	%f17, %r13;
	add.f32 	%f18, %f16, %f17;
	mov.b32 	%r14, %f18;
	shfl.sync.bfly.b32	%r15|%p7, %r14, 8, 31, -1;
	mov.b32 	%f19, %r15;
	add.f32 	%f20, %f18, %f19;
	mov.b32 	%r16, %f20;
	shfl.sync.bfly.b32	%r17|%p8, %r16, 4, 31, -1;
	mov.b32 	%f21, %r17;
	add.f32 	%f22, %f20, %f21;
	mov.b32 	%r18, %f22;
	shfl.sync.bfly.b32	%r19|%p9, %r18, 2, 31, -1;
	mov.b32 	%f23, %r19;
	add.f32 	%f24, %f22, %f23;
	mov.b32 	%r20, %f24;
	shfl.sync.bfly.b32	%r21|%p10, %r20, 1, 31, -1;
	mov.b32 	%f25, %r21;
	add.f32 	%f4, %f24, %f25;
	setp.ne.s32 	%p11, %r3, 0;
	@%p11 bra 	$L__BB0_10;
	cvt.f64.f32 	%fd1, %f4;
	mul.f64 	%fd2, %fd1, 0d3F54E5E0A72F0539;
	cvt.rn.f32.f64 	%f26, %fd2;
	cvta.to.global.u64 	%rd6, %rd3;
	mul.wide.u32 	%rd7, %r1, 4;
	add.s64 	%rd8, %rd6, %rd7;
	st.global.f32 	[%rd8], %f26;
$L__BB0_10:
	ret;

}


// ===== COMPILED SASS (sm_100) =====

	.target	sm_100

	.elftype	@"ET_EXEC"


//--------------------- .note.nv.tkinfo           --------------------------
	.section	.note.nv.tkinfo,"",@"SHT_NOTE"
	.sectionflags	@"SHF_NOTE_NV_TKINFO"
	.tkinfo
        /*0018*/ 	.word	0x00000002
        /*0030*/ 	.string	""
        /*0030*/ 	.string	"ptxas"
        /*0030*/ 	.string	"Cuda compilation tools, release 13.0, V13.0.88"
        /*0030*/ 	.string	"Build cuda_13.0.r13.0/compiler.36424714_0"
        /*0030*/ 	.string	"-arch sm_100 -m 64 "



//--------------------- .note.nv.cuinfo           --------------------------
	.section	.note.nv.cuinfo,"",@"SHT_NOTE"
	.sectionflags	@"SHF_NOTE_NV_CUINFO"
        /*0018*/ 	.short	0x0002
        /*001a*/ 	.short	0x0064
        /*001c*/ 	.short	0x0082
	.zero		2


//--------------------- .nv.info                  --------------------------
	.section	.nv.info,"",@"SHT_CUDA_INFO"
	.align	4


	//----- nvinfo : EIATTR_REGCOUNT
	.align		4
        /*0000*/ 	.byte	0x04, 0x2f
        /*0002*/ 	.short	(.L_1 - .L_0)
	.align		4
.L_0:
        /*0004*/ 	.word	index@(default_function_kernel0)
        /*0008*/ 	.word	0x0000000e


	//----- nvinfo : EIATTR_FRAME_SIZE
	.align		4
.L_1:
        /*000c*/ 	.byte	0x04, 0x11
        /*000e*/ 	.short	(.L_3 - .L_2)
	.align		4
.L_2:
        /*0010*/ 	.word	index@(default_function_kernel0)
        /*0014*/ 	.word	0x00000000


	//----- nvinfo : EIATTR_MIN_STACK_SIZE
	.align		4
.L_3:
        /*0018*/ 	.byte	0x04, 0x12
        /*001a*/ 	.short	(.L_5 - .L_4)
	.align		4
.L_4:
        /*001c*/ 	.word	index@(default_function_kernel0)
        /*0020*/ 	.word	0x00000000
.L_5:


//--------------------- .nv.compat                --------------------------
	.section	.nv.compat,"",@"SHT_CUDA_COMPAT_INFO"
	.align	4
        /*0000*/ 	.byte	0x02, 0x09, 0x00, 0x00, 0x02, 0x02, 0x01, 0x00, 0x02, 0x05, 0x05, 0x00, 0x03, 0x07, 0x01, 0x01
        /*0010*/ 	.byte	0x02, 0x03, 0x00, 0x00, 0x02, 0x06, 0x01, 0x00, 0x04, 0x0b, 0x08, 0x00, 0x01, 0x00, 0x00, 0x00
        /*0020*/ 	.byte	0x00, 0x00, 0x00, 0x00


//--------------------- .nv.info.default_function_kernel0 --------------------------
	.section	.nv.info.default_function_kernel0,"",@"SHT_CUDA_INFO"
	.sectionflags	@""
	.align	4


	//----- nvinfo : EIATTR_CUDA_API_VERSION
	.align		4
        /*0000*/ 	.byte	0x04, 0x37
        /*0002*/ 	.short	(.L_7 - .L_6)
.L_6:
        /*0004*/ 	.word	0x00000082


	//----- nvinfo : EIATTR_KPARAM_INFO
	.align		4
.L_7:
        /*0008*/ 	.byte	0x04, 0x17
        /*000a*/ 	.short	(.L_9 - .L_8)
.L_8:
        /*000c*/ 	.word	0x00000000
        /*0010*/ 	.short	0x0001
        /*0012*/ 	.short	0x0008
        /*0014*/ 	.byte	0x00, 0xf5, 0x21, 0x00


	//----- nvinfo : EIATTR_KPARAM_INFO
	.align		4
.L_9:
        /*0018*/ 	.byte	0x04, 0x17
        /*001a*/ 	.short	(.L_11 - .L_10)
.L_10:
        /*001c*/ 	.word	0x00000000
        /*0020*/ 	.short	0x0000
        /*0022*/ 	.short	0x0000
        /*0024*/ 	.byte	0x00, 0xf5, 0x21, 0x00


	//----- nvinfo : EIATTR_SPARSE_MMA_MASK
	.align		4
.L_11:
        /*0028*/ 	.byte	0x03, 0x50
        /*002a*/ 	.short	0x0000


	//----- nvinfo : EIATTR_MAXREG_COUNT
	.align		4
        /*002c*/ 	.byte	0x03, 0x1b
        /*002e*/ 	.short	0x00ff


	//----- nvinfo : EIATTR_NUM_BARRIERS
	.align		4
        /*0030*/ 	.byte	0x02, 0x4c
        /*0032*/ 	.byte	0x01
	.zero		1


	//----- nvinfo : EIATTR_MERCURY_ISA_VERSION
	.align		4
        /*0034*/ 	.byte	0x03, 0x5f
        /*0036*/ 	.short	0x0101


	//----- nvinfo : EIATTR_COOP_GROUP_MASK_REGIDS
	.align		4
        /*0038*/ 	.byte	0x04, 0x29
        /*003a*/ 	.short	(.L_13 - .L_12)


	//   ....[0]....
.L_12:
        /*003c*/ 	.word	0xffffffff


	//   ....[1]....
        /*0040*/ 	.word	0xffffffff


	//   ....[2]....
        /*0044*/ 	.word	0xffffffff


	//   ....[3]....
        /*0048*/ 	.word	0xffffffff


	//   ....[4]....
        /*004c*/ 	.word	0xffffffff


	//----- nvinfo : EIATTR_COOP_GROUP_INSTR_OFFSETS
	.align		4
.L_13:
        /*0050*/ 	.byte	0x04, 0x28
        /*0052*/ 	.short	(.L_15 - .L_14)


	//   ....[0]....
.L_14:
        /*0054*/ 	.word	0x000002e0


	//   ....[1]....
        /*0058*/ 	.word	0x00000310


	//   ....[2]....
        /*005c*/ 	.word	0x00000330


	//   ....[3]....
        /*0060*/ 	.word	0x00000350


	//   ....[4]....
        /*0064*/ 	.word	0x00000370


	//----- nvinfo : EIATTR_VRC_CTA_INIT_COUNT
	.align		4
.L_15:
        /*0068*/ 	.byte	0x02, 0x4a
	.zero		1
	.zero		1


	//----- nvinfo : EIATTR_EXIT_INSTR_OFFSETS
	.align		4
        /*006c*/ 	.byte	0x04, 0x1c
        /*006e*/ 	.short	(.L_17 - .L_16)


	//   ....[0]....
.L_16:
        /*0070*/ 	.word	0x00000290


	//   ....[1]....
        /*0074*/ 	.word	0x00000390


	//   ....[2]....
        /*0078*/ 	.word	0x00000420


	//----- nvinfo : EIATTR_CRS_STACK_SIZE
	.align		4
.L_17:
        /*007c*/ 	.byte	0x04, 0x1e
        /*007e*/ 	.short	(.L_19 - .L_18)
.L_18:
        /*0080*/ 	.word	0x00000000


	//----- nvinfo : EIATTR_CBANK_PARAM_SIZE
	.align		4
.L_19:
        /*0084*/ 	.byte	0x03, 0x19
        /*0086*/ 	.short	0x0010


	//----- nvinfo : EIATTR_PARAM_CBANK
	.align		4
        /*0088*/ 	.byte	0x04, 0x0a
        /*008a*/ 	.short	(.L_21 - .L_20)
	.align		4
.L_20:
        /*008c*/ 	.word	index@(.nv.constant0.default_function_kernel0)
        /*0090*/ 	.short	0x0380
        /*0092*/ 	.short	0x0010


	//----- nvinfo : EIATTR_SW_WAR
	.align		4
.L_21:
        /*0094*/ 	.byte	0x04, 0x36
        /*0096*/ 	.short	(.L_23 - .L_22)
.L_22:
        /*0098*/ 	.word	0x00000008
.L_23:


//--------------------- .nv.callgraph             --------------------------
	.section	.nv.callgraph,"",@"SHT_CUDA_CALLGRAPH"
	.align	4
	.sectionentsize	8
	.align		4
        /*0000*/ 	.word	0x00000000
	.align		4
        /*0004*/ 	.word	0xffffffff
	.align		4
        /*0008*/ 	.word	0x00000000
	.align		4
        /*000c*/ 	.word	0xfffffffe
	.align		4
        /*0010*/ 	.word	0x00000000
	.align		4
        /*0014*/ 	.word	0xfffffffd
	.align		4
        /*0018*/ 	.word	0x00000000
	.align		4
        /*001c*/ 	.word	0xfffffffc


//--------------------- .text.default_function_kernel0 --------------------------
	.section	.text.default_function_kernel0,"ax",@progbits
	.align	128
        .global         default_function_kernel0
        .type           default_function_kernel0,@function
        .size           default_function_kernel0,(.L_x_4 - default_function_kernel0)
        .other          default_function_kernel0,@"STO_CUDA_ENTRY STV_DEFAULT"
default_function_kernel0:
.text.default_function_kernel0:
[----:B------:R-:W-:Y:S01]  /*0000*/  LDC R1, c[0x0][0x37c] ;  /* 0x0000df00ff017b82 */ /* 0x000fe20000000800 */
[----:B------:R-:W0:Y:S01]  /*0010*/  S2R R0, SR_CTAID.X ;  /* 0x0000000000007919 */ /* 0x000e220000002500 */
[----:B------:R-:W-:Y:S01]  /*0020*/  HFMA2 R5, -RZ, RZ, 0, 4.673004150390625e-05 ;  /* 0x00000310ff057431 */ /* 0x000fe200000001ff */
[----:B------:R-:W1:Y:S01]  /*0030*/  LDCU.64 UR6, c[0x0][0x358] ;  /* 0x00006b00ff0677ac */ /* 0x000e620008000a00 */
[----:B------:R-:W-:Y:S01]  /*0040*/  BSSY.RECONVERGENT B0, `(.L_x_0) ;  /* 0x0000011000007945 */ /* 0x000fe20003800200 */
[----:B------:R-:W2:Y:S01]  /*0050*/  S2R R3, SR_TID.X ;  /* 0x0000000000037919 */ /* 0x000ea20000002100 */
[----:B------:R-:W-:Y:S01]  /*0060*/  MOV R8, RZ ;  /* 0x000000ff00087202 */ /* 0x000fe20000000f00 */
[C---:B0-----:R-:W-:Y:S02]  /*0070*/  IMAD R2, R0.reuse, R5, 0x310 ;  /* 0x0000031000027424 */ /* 0x041fe400078e0205 */
[----:B--2---:R-:W-:-:S05]  /*0080*/  IMAD R5, R0, 0x310, R3 ;  /* 0x0000031000057824 */ /* 0x004fca00078e0203 */
[----:B------:R-:W-:-:S13]  /*0090*/  ISETP.GE.AND P0, PT, R5, R2, PT ;  /* 0x000000020500720c */ /* 0x000fda0003f06270 */
[----:B-1----:R-:W-:Y:S05]  /*00a0*/  @P0 BRA `(.L_x_1) ;  /* 0x0000000000280947 */ /* 0x002fea0003800000 */
[----:B------:R-:W0:Y:S01]  /*00b0*/  LDC R10, c[0x0][0x360] ;  /* 0x0000d800ff0a7b82 */ /* 0x000e220000000800 */
[----:B------:R-:W-:Y:S02]  /*00c0*/  MOV R9, R5 ;  /* 0x0000000500097202 */ /* 0x000fe40000000f00 */
[----:B------:R-:W-:-:S05]  /*00d0*/  MOV R8, RZ ;  /* 0x000000ff00087202 */ /* 0x000fca0000000f00 */
[----:B------:R-:W1:Y:S02]  /*00e0*/  LDC.64 R6, c[0x0][0x380] ;  /* 0x0000e000ff067b82 */ /* 0x000e640000000a00 */
.L_x_2:
[----:B-1----:R-:W-:-:S06]  /*00f0*/  IMAD.WIDE R4, R9, 0x4, R6 ;  /* 0x0000000409047825 */ /* 0x002fcc00078e0206 */
[----:B------:R-:W2:Y:S01]  /*0100*/  LDG.E.CONSTANT R5, desc[UR6][R4.64] ;  /* 0x0000000604057981 */ /* 0x000ea2000c1e9900 */
[----:B0-----:R-:W-:-:S04]  /*0110*/  IADD3 R9, PT, PT, R10, R9, RZ ;  /* 0x000000090a097210 */ /* 0x001fc80007ffe0ff */
[----:B------:R-:W-:Y:S01]  /*0120*/  ISETP.GE.AND P0, PT, R9, R2, PT ;  /* 0x000000020900720c */ /* 0x000fe20003f06270 */
[----:B--2---:R-:W-:-:S12]  /*0130*/  FADD R8, R5, R8 ;  /* 0x0000000805087221 */ /* 0x004fd80000000000 */
[----:B------:R-:W-:Y:S05]  /*0140*/  @!P0 BRA `(.L_x_2) ;  /* 0xfffffffc00e88947 */ /* 0x000fea000383ffff */
.L_x_1:
[----:B------:R-:W-:Y:S05]  /*0150*/  BSYNC.RECONVERGENT B0 ;  /* 0x0000000000007941 */ /* 0x000fea0003800200 */
.L_x_0:
[----:B------:R-:W0:Y:S01]  /*0160*/  S2UR UR5, SR_CgaCtaId ;  /* 0x00000000000579c3 */ /* 0x000e220000008800 */
[----:B------:R-:W-:Y:S01]  /*0170*/  UMOV UR4, 0x400 ;  /* 0x0000040000047882 */ /* 0x000fe20000000000 */
[C---:B------:R-:W-:Y:S02]  /*0180*/  ISETP.GT.U32.AND P1, PT, R3.reuse, 0x7f, PT ;  /* 0x0000007f0300780c */ /* 0x040fe40003f24070 */
[----:B------:R-:W-:Y:S01]  /*0190*/  ISETP.GT.U32.AND P0, PT, R3, 0x3f, PT ;  /* 0x0000003f0300780c */ /* 0x000fe20003f04070 */
[----:B0-----:R-:W-:-:S06]  /*01a0*/  ULEA UR4, UR5, UR4, 0x18 ;  /* 0x0000000405047291 */ /* 0x001fcc000f8ec0ff */
[----:B------:R-:W-:-:S05]  /*01b0*/  LEA R5, R3, UR4, 0x2 ;  /* 0x0000000403057c11 */ /* 0x000fca000f8e10ff */
[----:B------:R-:W-:Y:S01]  /*01c0*/  STS [R5], R8 ;  /* 0x0000000805007388 */ /* 0x000fe20000000800 */
[----:B------:R-:W-:Y:S06]  /*01d0*/  BAR.SYNC.DEFER_BLOCKING 0x0 ;  /* 0x0000000000007b1d */ /* 0x000fec0000010000 */
[----:B------:R-:W-:Y:S04]  /*01e0*/  @!P1 LDS R2, [R5+0x200] ;  /* 0x0002000005029984 */ /* 0x000fe80000000800 */
[----:B------:R-:W0:Y:S02]  /*01f0*/  @!P1 LDS R7, [R5] ;  /* 0x0000000005079984 */ /* 0x000e240000000800 */
[----:B0-----:R-:W-:-:S05]  /*0200*/  @!P1 FADD R2, R2, R7 ;  /* 0x0000000702029221 */ /* 0x001fca0000000000 */
[----:B------:R-:W-:Y:S01]  /*0210*/  @!P1 STS [R5], R2 ;  /* 0x0000000205009388 */ /* 0x000fe20000000800 */
[----:B------:R-:W-:Y:S01]  /*0220*/  BAR.SYNC.DEFER_BLOCKING 0x0 ;  /* 0x0000000000007b1d */ /* 0x000fe20000010000 */
[----:B------:R-:W-:-:S05]  /*0230*/  ISETP.GT.U32.AND P1, PT, R3, 0x1f, PT ;  /* 0x0000001f0300780c */ /* 0x000fca0003f24070 */
[----:B------:R-:W-:Y:S04]  /*0240*/  @!P0 LDS R4, [R5+0x100] ;  /* 0x0001000005048984 */ /* 0x000fe80000000800 */
[----:B------:R-:W0:Y:S02]  /*0250*/  @!P0 LDS R7, [R5] ;  /* 0x0000000005078984 */ /* 0x000e240000000800 */
[----:B0-----:R-:W-:-:S05]  /*0260*/  @!P0 FADD R4, R4, R7 ;  /* 0x0000000704048221 */ /* 0x001fca0000000000 */
[----:B------:R0:W-:Y:S01]  /*0270*/  @!P0 STS [R5], R4 ;  /* 0x0000000405008388 */ /* 0x0001e20000000800 */
[----:B------:R-:W-:Y:S06]  /*0280*/  BAR.SYNC.DEFER_BLOCKING 0x0 ;  /* 0x0000000000007b1d */ /* 0x000fec0000010000 */
[----:B------:R-:W-:Y:S05]  /*0290*/  @P1 EXIT ;  /* 0x000000000000194d */ /* 0x000fea0003800000 */
[----:B------:R-:W-:Y:S01]  /*02a0*/  LDS R2, [R5+0x80] ;  /* 0x0000800005027984 */ /* 0x000fe20000000800 */
[----:B------:R-:W-:-:S03]  /*02b0*/  ISETP.NE.AND P0, PT, R3, RZ, PT ;  /* 0x000000ff0300720c */ /* 0x000fc60003f05270 */
[----:B------:R-:W1:Y:S02]  /*02c0*/  LDS R7, [R5] ;  /* 0x0000000005077984 */ /* 0x000e640000000800 */
[----:B-1----:R-:W-:-:S05]  /*02d0*/  FADD R2, R2, R7 ;  /* 0x0000000702027221 */ /* 0x002fca0000000000 */
[----:B------:R-:W1:Y:S04]  /*02e0*/  SHFL.BFLY PT, R7, R2, 0x10, 0x1f ;  /* 0x0e001f0002077f89 */ /* 0x000e6800000e0000 */
[----:B------:R-:W-:Y:S01]  /*02f0*/  STS [R5], R2 ;  /* 0x0000000205007388 */ /* 0x000fe20000000800 */
[----:B-1----:R-:W-:-:S05]  /*0300*/  FADD R7, R2, R7 ;  /* 0x0000000702077221 */ /* 0x002fca0000000000 */
[----:B0-----:R-:W0:Y:S02]  /*0310*/  SHFL.BFLY PT, R4, R7, 0x8, 0x1f ;  /* 0x0d001f0007047f89 */ /* 0x001e2400000e0000 */
[----:B0-----:R-:W-:-:S05]  /*0320*/  FADD R4, R7, R4 ;  /* 0x0000000407047221 */ /* 0x001fca0000000000 */
[----:B------:R-:W0:Y:S02]  /*0330*/  SHFL.BFLY PT, R9, R4, 0x4, 0x1f ;  /* 0x0c801f0004097f89 */ /* 0x000e2400000e0000 */
[----:B0-----:R-:W-:-:S05]  /*0340*/  FADD R9, R4, R9 ;  /* 0x0000000904097221 */ /* 0x001fca0000000000 */
[----:B------:R-:W0:Y:S02]  /*0350*/  SHFL.BFLY PT, R6, R9, 0x2, 0x1f ;  /* 0x0c401f0009067f89 */ /* 0x000e2400000e0000 */
[----:B0-----:R-:W-:-:S05]  /*0360*/  FADD R6, R9, R6 ;  /* 0x0000000609067221 */ /* 0x001fca0000000000 */
[----:B------:R-:W0:Y:S02]  /*0370*/  SHFL.BFLY PT, R11, R6, 0x1, 0x1f ;  /* 0x0c201f00060b7f89 */ /* 0x000e2400000e0000 */
[----:B0-----:R-:W-:Y:S01]  /*0380*/  FADD R11, R6, R11 ;  /* 0x0000000b060b7221 */ /* 0x001fe20000000000 */
[----:B------:R-:W-:Y:S06]  /*0390*/  @P0 EXIT ;  /* 0x000000000000094d */ /* 0x000fec0003800000 */
[----:B------:R-:W0:Y:S01]  /*03a0*/  F2F.F64.F32 R2, R11 ;  /* 0x0000000b00027310 */ /* 0x000e220000201800 */
[----:B------:R-:W1:Y:S01]  /*03b0*/  LDC.64 R4, c[0x0][0x388] ;  /* 0x0000e200ff047b82 */ /* 0x000e620000000a00 */
[----:B------:R-:W-:Y:S01]  /*03c0*/  UMOV UR4, 0xa72f0539 ;  /* 0xa72f053900047882 */ /* 0x000fe20000000000 */
[----:B------:R-:W-:Y:S02]  /*03d0*/  UMOV UR5, 0x3f54e5e0 ;  /* 0x3f54e5e000057882 */ /* 0x000fe40000000000 */
[----:B0-----:R-:W-:-:S10]  /*03e0*/  DMUL R2, R2, UR4 ;  /* 0x0000000402027c28 */ /* 0x001fd40008000000 */
[----:B------:R-:W0:Y:S01]  /*03f0*/  F2F.F32.F64 R3, R2 ;  /* 0x0000000200037310 */ /* 0x000e220000301000 */
[----:B-1----:R-:W-:-:S05]  /*0400*/  IMAD.WIDE.U32 R4, R0, 0x4, R4 ;  /* 0x0000000400047825 */ /* 0x002fca00078e0004 */
[----:B0-----:R-:W-:Y:S01]  /*0410*/  STG.E desc[UR6][R4.64], R3 ;  /* 0x0000000304007986 */ /* 0x001fe2000c101906 */
[----:B------:R-:W-:Y:S05]  /*0420*/  EXIT ;  /* 0x000000000000794d */ /* 0x000fea0003800000 */
.L_x_3:
[----:B------:R-:W-:-:S00]  /*0430*/  BRA `(.L_x_3) ;  /* 0xfffffffc00fc7947 */ /* 0x000fc0000383ffff */
[----:B------:R-:W-:-:S00]  /*0440*/  NOP ;  /* 0x0000000000007918 */ /* 0x000fc00000000000 */
        /* <DEDUP_REMOVED lines=11> */
.L_x_4:


//--------------------- .nv.shared.default_function_kernel0 --------------------------
	.section	.nv.shared.default_function_kernel0,"aw",@nobits
	.sectionflags	@""
	.align	4
.nv.shared.default_function_kernel0:
	.zero		2048


//--------------------- .nv.shared.reserved.0     --------------------------
	.section	.nv.shared.reserved.0,"aw",@nobits
	.weak		__nv_reservedSMEM_offset_0_alias
	.size		__nv_reservedSMEM_offset_0_alias, 0, 64
	.other		__nv_reservedSMEM_offset_0_alias,@"STO_CUDA_RESERVED_SHARED STV_DEFAULT"
__nv_reservedSMEM_offset_0_alias:
	.zero		0
	.zero		64


//--------------------- .nv.constant0.default_function_kernel0 --------------------------
	.section	.nv.constant0.default_function_kernel0,"a",@progbits
	.sectionflags	@""
	.align	4
.nv.constant0.default_function_kernel0:
	.zero		912


//--------------------- SYMBOLS --------------------------

	.type		.nv.reservedSmem.offset0,@object
	.size		.nv.reservedSmem.offset0,0x4
	.type		.nv.reservedSmem.cap,@object
	.size		.nv.reservedSmem.cap,0x4
